//
// Generated by NVIDIA NVVM Compiler
//
// Compiler Build ID: CL-36424714
// Cuda compilation tools, release 13.0, V13.0.88
// Based on NVVM 20.0.0
//

.version 9.0
.target sm_100
.address_size 64

	// .globl	_Z8decipherPjiS_ii

.visible .entry _Z8decipherPjiS_ii(
	.param .u64 .ptr .align 1 _Z8decipherPjiS_ii_param_0,
	.param .u32 _Z8decipherPjiS_ii_param_1,
	.param .u64 .ptr .align 1 _Z8decipherPjiS_ii_param_2,
	.param .u32 _Z8decipherPjiS_ii_param_3,
	.param .u32 _Z8decipherPjiS_ii_param_4
)
{


	ret;

}


// ===== COMPILED SASS (sm_100) =====

	.target	sm_100

	.elftype	@"ET_EXEC"


//--------------------- .note.nv.tkinfo           --------------------------
	.section	.note.nv.tkinfo,"",@"SHT_NOTE"
	.sectionflags	@"SHF_NOTE_NV_TKINFO"
	.tkinfo
        /*0018*/ 	.word	0x00000002
        /*0030*/ 	.string	""
        /*0030*/ 	.string	"ptxas"
        /*0030*/ 	.string	"Cuda compilation tools, release 13.0, V13.0.88"
        /*0030*/ 	.string	"Build cuda_13.0.r13.0/compiler.36424714_0"
        /*0030*/ 	.string	"-arch sm_100 -m 64 "



//--------------------- .note.nv.cuinfo           --------------------------
	.section	.note.nv.cuinfo,"",@"SHT_NOTE"
	.sectionflags	@"SHF_NOTE_NV_CUINFO"
        /*0018*/ 	.short	0x0002
        /*001a*/ 	.short	0x0064
        /*001c*/ 	.short	0x0082
	.zero		2


//--------------------- .nv.info                  --------------------------
	.section	.nv.info,"",@"SHT_CUDA_INFO"
	.align	4


	//----- nvinfo : EIATTR_REGCOUNT
	.align		4
        /*0000*/ 	.byte	0x04, 0x2f
        /*0002*/ 	.short	(.L_1 - .L_0)
	.align		4
.L_0:
        /*0004*/ 	.word	index@(_Z8decipherPjiS_ii)
        /*0008*/ 	.word	0x00000004


	//----- nvinfo : EIATTR_FRAME_SIZE
	.align		4
.L_1:
        /*000c*/ 	.byte	0x04, 0x11
        /*000e*/ 	.short	(.L_3 - .L_2)
	.align		4
.L_2:
        /*0010*/ 	.word	index@(_Z8decipherPjiS_ii)
        /*0014*/ 	.word	0x00000000


	//----- nvinfo : EIATTR_MIN_STACK_SIZE
	.align		4
.L_3:
        /*0018*/ 	.byte	0x04, 0x12
        /*001a*/ 	.short	(.L_5 - .L_4)
	.align		4
.L_4:
        /*001c*/ 	.word	index@(_Z8decipherPjiS_ii)
        /*0020*/ 	.word	0x00000000
.L_5:


//--------------------- .nv.compat                --------------------------
	.section	.nv.compat,"",@"SHT_CUDA_COMPAT_INFO"
	.align	4
        /*0000*/ 	.byte	0x02, 0x09, 0x00, 0x00, 0x02, 0x02, 0x01, 0x00, 0x02, 0x05, 0x05, 0x00, 0x03, 0x07, 0x01, 0x01
        /*0010*/ 	.byte	0x02, 0x03, 0x00, 0x00, 0x02, 0x06, 0x01, 0x00, 0x04, 0x0b, 0x08, 0x00, 0x09, 0x00, 0x00, 0x00
        /*0020*/ 	.byte	0x00, 0x00, 0x00, 0x00


//--------------------- .nv.info._Z8decipherPjiS_ii --------------------------
	.section	.nv.info._Z8decipherPjiS_ii,"",@"SHT_CUDA_INFO"
	.sectionflags	@""
	.align	4


	//----- nvinfo : EIATTR_CUDA_API_VERSION
	.align		4
        /*0000*/ 	.byte	0x04, 0x37
        /*0002*/ 	.short	(.L_7 - .L_6)
.L_6:
        /*0004*/ 	.word	0x00000082


	//----- nvinfo : EIATTR_KPARAM_INFO
	.align		4
.L_7:
        /*0008*/ 	.byte	0x04, 0x17
        /*000a*/ 	.short	(.L_9 - .L_8)
.L_8:
        /*000c*/ 	.word	0x00000000
        /*0010*/ 	.short	0x0004
        /*0012*/ 	.short	0x001c
        /*0014*/ 	.byte	0x00, 0xf0, 0x11, 0x00


	//----- nvinfo : EIATTR_KPARAM_INFO
	.align		4
.L_9:
        /*0018*/ 	.byte	0x04, 0x17
        /*001a*/ 	.short	(.L_11 - .L_10)
.L_10:
        /*001c*/ 	.word	0x00000000
        /*0020*/ 	.short	0x0003
        /*0022*/ 	.short	0x0018
        /*0024*/ 	.byte	0x00, 0xf0, 0x11, 0x00


	//----- nvinfo : EIATTR_KPARAM_INFO
	.align		4
.L_11:
        /*0028*/ 	.byte	0x04, 0x17
        /*002a*/ 	.short	(.L_13 - .L_12)
.L_12:
        /*002c*/ 	.word	0x00000000
        /*0030*/ 	.short	0x0002
        /*0032*/ 	.short	0x0010
        /*0034*/ 	.byte	0x00, 0xf5, 0x21, 0x00


	//----- nvinfo : EIATTR_KPARAM_INFO
	.align		4
.L_13:
        /*0038*/ 	.byte	0x04, 0x17
        /*003a*/ 	.short	(.L_15 - .L_14)
.L_14:
        /*003c*/ 	.word	0x00000000
        /*0040*/ 	.short	0x0001
        /*0042*/ 	.short	0x0008
        /*0044*/ 	.byte	0x00, 0xf0, 0x11, 0x00


	//----- nvinfo : EIATTR_KPARAM_INFO
	.align		4
.L_15:
        /*0048*/ 	.byte	0x04, 0x17
        /*004a*/ 	.short	(.L_17 - .L_16)
.L_16:
        /*004c*/ 	.word	0x00000000
        /*0050*/ 	.short	0x0000
        /*0052*/ 	.short	0x0000
        /*0054*/ 	.byte	0x00, 0xf5, 0x21, 0x00


	//----- nvinfo : EIATTR_SPARSE_MMA_MASK
	.align		4
.L_17:
        /*0058*/ 	.byte	0x03, 0x50
        /*005a*/ 	.short	0x0000


	//----- nvinfo : EIATTR_MAXREG_COUNT
	.align		4
        /*005c*/ 	.byte	0x03, 0x1b
        /*005e*/ 	.short	0x00ff


	//----- nvinfo : EIATTR_MERCURY_ISA_VERSION
	.align		4
        /*0060*/ 	.byte	0x03, 0x5f
        /*0062*/ 	.short	0x0101


	//----- nvinfo : EIATTR_VRC_CTA_INIT_COUNT
	.align		4
        /*0064*/ 	.byte	0x02, 0x4a
	.zero		1
	.zero		1


	//----- nvinfo : EIATTR_EXIT_INSTR_OFFSETS
	.align		4
        /*0068*/ 	.byte	0x04, 0x1c
        /*006a*/ 	.short	(.L_19 - .L_18)


	//   ....[0]....
.L_18:
        /*006c*/ 	.word	0x00000010


	//----- nvinfo : EIATTR_CBANK_PARAM_SIZE
	.align		4
.L_19:
        /*0070*/ 	.byte	0x03, 0x19
        /*0072*/ 	.short	0x0020


	//----- nvinfo : EIATTR_PARAM_CBANK
	.align		4
        /*0074*/ 	.byte	0x04, 0x0a
        /*0076*/ 	.short	(.L_21 - .L_20)
	.align		4
.L_20:
        /*0078*/ 	.word	index@(.nv.constant0._Z8decipherPjiS_ii)
        /*007c*/ 	.short	0x0380
        /*007e*/ 	.short	0x0020


	//----- nvinfo : EIATTR_SW_WAR
	.align		4
.L_21:
        /*0080*/ 	.byte	0x04, 0x36
        /*0082*/ 	.short	(.L_23 - .L_22)
.L_22:
        /*0084*/ 	.word	0x00000008
.L_23:


//--------------------- .nv.callgraph             --------------------------
	.section	.nv.callgraph,"",@"SHT_CUDA_CALLGRAPH"
	.align	4
	.sectionentsize	8
	.align		4
        /*0000*/ 	.word	0x00000000
	.align		4
        /*0004*/ 	.word	0xffffffff
	.align		4
        /*0008*/ 	.word	0x00000000
	.align		4
        /*000c*/ 	.word	0xfffffffe
	.align		4
        /*0010*/ 	.word	0x00000000
	.align		4
        /*0014*/ 	.word	0xfffffffd
	.align		4
        /*0018*/ 	.word	0x00000000
	.align		4
        /*001c*/ 	.word	0xfffffffc


//--------------------- .text._Z8decipherPjiS_ii  --------------------------
	.section	.text._Z8decipherPjiS_ii,"ax",@progbits
	.align	128
        .global         _Z8decipherPjiS_ii
        .type           _Z8decipherPjiS_ii,@function
        .size           _Z8decipherPjiS_ii,(.L_x_1 - _Z8decipherPjiS_ii)
        .other          _Z8decipherPjiS_ii,@"STO_CUDA_ENTRY STV_DEFAULT"
_Z8decipherPjiS_ii:
.text._Z8decipherPjiS_ii:
[----:B------:R-:W-:Y:S01]  /*0000*/  LDC R1, c[0x0][0x37c] ;  /* 0x0000df00ff017b82 */ /* 0x000fe20000000800 */
[----:B------:R-:W-:Y:S05]  /*0010*/  EXIT ;  /* 0x000000000000794d */ /* 0x000fea0003800000 */
.L_x_0:
[----:B------:R-:W-:-:S00]  /*0020*/  BRA `(.L_x_0) ;  /* 0xfffffffc00fc7947 */ /* 0x000fc0000383ffff */
[----:B------:R-:W-:-:S00]  /*0030*/  NOP ;  /* 0x0000000000007918 */ /* 0x000fc00000000000 */
        /* <DEDUP_REMOVED lines=12> */
.L_x_1:


//--------------------- .nv.shared.reserved.0     --------------------------
	.section	.nv.shared.reserved.0,"aw",@nobits
	.weak		__nv_reservedSMEM_offset_0_alias
	.size		__nv_reservedSMEM_offset_0_alias, 0, 64
	.other		__nv_reservedSMEM_offset_0_alias,@"STO_CUDA_RESERVED_SHARED STV_DEFAULT"
__nv_reservedSMEM_offset_0_alias:
	.zero		0
	.zero		64


//--------------------- .nv.constant0._Z8decipherPjiS_ii --------------------------
	.section	.nv.constant0._Z8decipherPjiS_ii,"a",@progbits
	.sectionflags	@""
	.align	4
.nv.constant0._Z8decipherPjiS_ii:
	.zero		928


//--------------------- SYMBOLS --------------------------

	.type		.nv.reservedSmem.offset0,@object
	.size		.nv.reservedSmem.offset0,0x4
